	.headerflags	@"EF_CUDA_TEXMODE_UNIFIED EF_CUDA_64BIT_ADDRESS EF_CUDA_ACCELERATORS EF_CUDA_SM90 EF_CUDA_VIRTUAL_SM(EF_CUDA_SM90)"
	.elftype	@"ET_EXEC"


//--------------------- .nv.info                  --------------------------
	.section	.nv.info,"",@"SHT_CUDA_INFO"
	.align	4


	//----- nvinfo : EIATTR_REGCOUNT
	.align		4
        /*0000*/ 	.byte	0x04, 0x2f
        /*0002*/ 	.short	(.L_3 - .L_2)
	.align		4
.L_2:
        /*0004*/ 	.word	index@(triton_poi_fused__native_batch_norm_legit_no_training_add_relu_11)
        /*0008*/ 	.word	0x0000001d


	//----- nvinfo : EIATTR_MIN_STACK_SIZE
	.align		4
.L_3:
        /*000c*/ 	.byte	0x04, 0x12
        /*000e*/ 	.short	(.L_5 - .L_4)
	.align		4
.L_4:
        /*0010*/ 	.word	index@(triton_poi_fused__native_batch_norm_legit_no_training_add_relu_11)
        /*0014*/ 	.word	0x00000000


	//----- nvinfo : EIATTR_FRAME_SIZE
	.align		4
.L_5:
        /*0018*/ 	.byte	0x04, 0x11
        /*001a*/ 	.short	(.L_7 - .L_6)
	.align		4
.L_6:
        /*001c*/ 	.word	index@(triton_poi_fused__native_batch_norm_legit_no_training_add_relu_11)
        /*0020*/ 	.word	0x00000000


	//----- nvinfo : EIATTR_MIN_STACK_SIZE
	.align		4
.L_7:
        /*0024*/ 	.byte	0x04, 0x12
        /*0026*/ 	.short	(.L_9 - .L_8)
	.align		4
.L_8:
        /*0028*/ 	.word	index@(triton_poi_fused__native_batch_norm_legit_no_training_add_relu_11)
        /*002c*/ 	.word	0x00000000
.L_9:


//--------------------- .nv.info.triton_poi_fused__native_batch_norm_legit_no_training_add_relu_11 --------------------------
	.section	.nv.info.triton_poi_fused__native_batch_norm_legit_no_training_add_relu_11,"",@"SHT_CUDA_INFO"
	.sectionflags	@""
	.align	4


	//----- nvinfo : EIATTR_CUDA_API_VERSION
	.align		4
        /*0000*/ 	.byte	0x04, 0x37
        /*0002*/ 	.short	(.L_11 - .L_10)
.L_10:
        /*0004*/ 	.word	0x0000007c


	//----- nvinfo : EIATTR_KPARAM_INFO
	.align		4
.L_11:
        /*0008*/ 	.byte	0x04, 0x17
        /*000a*/ 	.short	(.L_13 - .L_12)
.L_12:
        /*000c*/ 	.word	0x00000000
        /*0010*/ 	.short	0x0009
        /*0012*/ 	.short	0x0044
        /*0014*/ 	.byte	0x00, 0xf0, 0x11, 0x00


	//----- nvinfo : EIATTR_KPARAM_INFO
	.align		4
.L_13:
        /*0018*/ 	.byte	0x04, 0x17
        /*001a*/ 	.short	(.L_15 - .L_14)
.L_14:
        /*001c*/ 	.word	0x00000000
        /*0020*/ 	.short	0x0008
        /*0022*/ 	.short	0x0040
        /*0024*/ 	.byte	0x00, 0xf0, 0x11, 0x00


	//----- nvinfo : EIATTR_KPARAM_INFO
	.align		4
.L_15:
        /*0028*/ 	.byte	0x04, 0x17
        /*002a*/ 	.short	(.L_17 - .L_16)
.L_16:
        /*002c*/ 	.word	0x00000000
        /*0030*/ 	.short	0x0007
        /*0032*/ 	.short	0x0038
        /*0034*/ 	.byte	0x00, 0xf4, 0x21, 0x00


	//----- nvinfo : EIATTR_KPARAM_INFO
	.align		4
.L_17:
        /*0038*/ 	.byte	0x04, 0x17
        /*003a*/ 	.short	(.L_19 - .L_18)
.L_18:
        /*003c*/ 	.word	0x00000000
        /*0040*/ 	.short	0x0006
        /*0042*/ 	.short	0x0030
        /*0044*/ 	.byte	0x00, 0xf4, 0x21, 0x00


	//----- nvinfo : EIATTR_KPARAM_INFO
	.align		4
.L_19:
        /*0048*/ 	.byte	0x04, 0x17
        /*004a*/ 	.short	(.L_21 - .L_20)
.L_20:
        /*004c*/ 	.word	0x00000000
        /*0050*/ 	.short	0x0005
        /*0052*/ 	.short	0x0028
        /*0054*/ 	.byte	0x00, 0xf4, 0x21, 0x00


	//----- nvinfo : EIATTR_KPARAM_INFO
	.align		4
.L_21:
        /*0058*/ 	.byte	0x04, 0x17
        /*005a*/ 	.short	(.L_23 - .L_22)
.L_22:
        /*005c*/ 	.word	0x00000000
        /*0060*/ 	.short	0x0004
        /*0062*/ 	.short	0x0020
        /*0064*/ 	.byte	0x00, 0xf4, 0x21, 0x00


	//----- nvinfo : EIATTR_KPARAM_INFO
	.align		4
.L_23:
        /*0068*/ 	.byte	0x04, 0x17
        /*006a*/ 	.short	(.L_25 - .L_24)
.L_24:
        /*006c*/ 	.word	0x00000000
        /*0070*/ 	.short	0x0003
        /*0072*/ 	.short	0x0018
        /*0074*/ 	.byte	0x00, 0xf4, 0x21, 0x00


	//----- nvinfo : EIATTR_KPARAM_INFO
	.align		4
.L_25:
        /*0078*/ 	.byte	0x04, 0x17
        /*007a*/ 	.short	(.L_27 - .L_26)
.L_26:
        /*007c*/ 	.word	0x00000000
        /*0080*/ 	.short	0x0002
        /*0082*/ 	.short	0x0010
        /*0084*/ 	.byte	0x00, 0xf4, 0x21, 0x00


	//----- nvinfo : EIATTR_KPARAM_INFO
	.align		4
.L_27:
        /*0088*/ 	.byte	0x04, 0x17
        /*008a*/ 	.short	(.L_29 - .L_28)
.L_28:
        /*008c*/ 	.word	0x00000000
        /*0090*/ 	.short	0x0001
        /*0092*/ 	.short	0x0008
        /*0094*/ 	.byte	0x00, 0xf4, 0x21, 0x00


	//----- nvinfo : EIATTR_KPARAM_INFO
	.align		4
.L_29:
        /*0098*/ 	.byte	0x04, 0x17
        /*009a*/ 	.short	(.L_31 - .L_30)
.L_30:
        /*009c*/ 	.word	0x00000000
        /*00a0*/ 	.short	0x0000
        /*00a2*/ 	.short	0x0000
        /*00a4*/ 	.byte	0x00, 0xf4, 0x21, 0x00


	//----- nvinfo : EIATTR_SPARSE_MMA_MASK
	.align		4
.L_31:
        /*00a8*/ 	.byte	0x03, 0x50
        /*00aa*/ 	.short	0x0000


	//----- nvinfo : EIATTR_MAXREG_COUNT
	.align		4
        /*00ac*/ 	.byte	0x03, 0x1b
        /*00ae*/ 	.short	0x00ff


	//----- nvinfo : EIATTR_EXIT_INSTR_OFFSETS
	.align		4
        /*00b0*/ 	.byte	0x04, 0x1c
        /*00b2*/ 	.short	(.L_33 - .L_32)


	//   ....[0]....
.L_32:
        /*00b4*/ 	.word	0x000005a0


	//   ....[1]....
        /*00b8*/ 	.word	0x000005f0


	//----- nvinfo : EIATTR_REQNTID
	.align		4
.L_33:
        /*00bc*/ 	.byte	0x04, 0x10
        /*00be*/ 	.short	(.L_35 - .L_34)
.L_34:
        /*00c0*/ 	.word	0x00000080
        /*00c4*/ 	.word	0x00000001
        /*00c8*/ 	.word	0x00000001


	//----- nvinfo : EIATTR_CBANK_PARAM_SIZE
	.align		4
.L_35:
        /*00cc*/ 	.byte	0x03, 0x19
        /*00ce*/ 	.short	0x0048


	//----- nvinfo : EIATTR_PARAM_CBANK
	.align		4
        /*00d0*/ 	.byte	0x04, 0x0a
        /*00d2*/ 	.short	(.L_37 - .L_36)
	.align		4
.L_36:
        /*00d4*/ 	.word	index@(.nv.constant0.triton_poi_fused__native_batch_norm_legit_no_training_add_relu_11)
        /*00d8*/ 	.short	0x0210
        /*00da*/ 	.short	0x0048


	//----- nvinfo : EIATTR_SW_WAR
	.align		4
.L_37:
        /*00dc*/ 	.byte	0x04, 0x36
        /*00de*/ 	.short	(.L_39 - .L_38)
.L_38:
        /*00e0*/ 	.word	0x00000008
.L_39:


//--------------------- .nv.callgraph             --------------------------
	.section	.nv.callgraph,"",@"SHT_CUDA_CALLGRAPH"
	.align	4
	.sectionentsize	8
	.align		4
        /*0000*/ 	.word	0x00000000
	.align		4
        /*0004*/ 	.word	0xffffffff
	.align		4
        /*0008*/ 	.word	0x00000000
	.align		4
        /*000c*/ 	.word	0xfffffffe
	.align		4
        /*0010*/ 	.word	0x00000000
	.align		4
        /*0014*/ 	.word	0xfffffffd
	.align		4
        /*0018*/ 	.word	0x00000000
	.align		4
        /*001c*/ 	.word	0xfffffffc


//--------------------- .nv.constant4             --------------------------
	.section	.nv.constant4,"a",@progbits
	.align	8
	.align		8
.nv.constant4:
        /*0000*/ 	.dword	_$_str
	.align		8
        /*0008*/ 	.dword	_$_str_$_2


//--------------------- .text.triton_poi_fused__native_batch_norm_legit_no_training_add_relu_11 --------------------------
	.section	.text.triton_poi_fused__native_batch_norm_legit_no_training_add_relu_11,"ax",@progbits
	.sectionflags	@"SHF_BARRIERS=1"
	.align	128
        .global         triton_poi_fused__native_batch_norm_legit_no_training_add_relu_11
        .type           triton_poi_fused__native_batch_norm_legit_no_training_add_relu_11,@function
        .size           triton_poi_fused__native_batch_norm_legit_no_training_add_relu_11,(.L_x_1 - triton_poi_fused__native_batch_norm_legit_no_training_add_relu_11)
        .other          triton_poi_fused__native_batch_norm_legit_no_training_add_relu_11,@"STO_CUDA_ENTRY STV_DEFAULT"
triton_poi_fused__native_batch_norm_legit_no_training_add_relu_11:
.text.triton_poi_fused__native_batch_norm_legit_no_training_add_relu_11:
[----:B------:R-:W0:Y:S01]  /*0000*/  LDC R1, c[0x0][0x28] ;  /* 0x00000a00ff017b82 */ /* 0x000e220000000800 */
[----:B------:R-:W1:Y:S07]  /*0010*/  S2R R2, SR_CTAID.Y ;  /* 0x0000000000027919 */ /* 0x000e6e0000002600 */
[----:B------:R-:W2:Y:S01]  /*0020*/  LDC.64 R4, c[0x0][0x220] ;  /* 0x00008800ff047b82 */ /* 0x000ea20000000a00 */
[----:B------:R-:W-:Y:S01]  /*0030*/  CS2R R14, SRZ ;  /* 0x00000000000e7805 */ /* 0x000fe2000001ff00 */
[----:B------:R-:W-:Y:S01]  /*0040*/  ULDC.64 UR6, c[0x0][0x208] ;  /* 0x0000820000067ab9 */ /* 0x000fe20000000a00 */
[----:B------:R-:W3:Y:S01]  /*0050*/  S2R R12, SR_TID.X ;  /* 0x00000000000c7919 */ /* 0x000ee20000002100 */
[----:B------:R-:W4:Y:S04]  /*0060*/  S2R R13, SR_CTAID.X ;  /* 0x00000000000d7919 */ /* 0x000f280000002500 */
[----:B------:R-:W5:Y:S08]  /*0070*/  LDC.64 R6, c[0x0][0x210] ;  /* 0x00008400ff067b82 */ /* 0x000f700000000a00 */
[----:B------:R-:W5:Y:S08]  /*0080*/  LDC.64 R10, c[0x0][0x228] ;  /* 0x00008a00ff0a7b82 */ /* 0x000f700000000a00 */
[----:B------:R-:W5:Y:S01]  /*0090*/  LDC.64 R8, c[0x0][0x230] ;  /* 0x00008c00ff087b82 */ /* 0x000f620000000a00 */
[----:B-1----:R-:W-:-:S02]  /*00a0*/  SHF.R.S32.HI R0, RZ, 0x1f, R2 ;  /* 0x0000001fff007819 */ /* 0x002fc40000011402 */
[----:B------:R-:W-:Y:S02]  /*00b0*/  ISETP.GE.AND P0, PT, R2, 0x40, PT ;  /* 0x000000400200780c */ /* 0x000fe40003f06270 */
[----:B------:R-:W-:-:S04]  /*00c0*/  LEA.HI R0, R0, R2, RZ, 0x4 ;  /* 0x0000000200007211 */ /* 0x000fc800078f20ff */
[----:B------:R-:W-:-:S05]  /*00d0*/  LOP3.LUT R19, R0, 0xfffffff0, RZ, 0xc0, !PT ;  /* 0xfffffff000137812 */ /* 0x000fca00078ec0ff */
[----:B------:R-:W-:Y:S02]  /*00e0*/  IMAD.IADD R19, R2, 0x1, -R19 ;  /* 0x0000000102137824 */ /* 0x000fe400078e0a13 */
[----:B------:R-:W1:Y:S02]  /*00f0*/  LDC.64 R2, c[0x0][0x218] ;  /* 0x00008600ff027b82 */ /* 0x000e640000000a00 */
[----:B--2---:R-:W-:-:S05]  /*0100*/  IMAD.WIDE R4, R19, 0x4, R4 ;  /* 0x0000000413047825 */ /* 0x004fca00078e0204 */
[----:B------:R2:W5:Y:S01]  /*0110*/  @!P0 LDG.E.EL R14, desc[UR6][R4.64] ;  /* 0x00000006040e8981 */ /* 0x000562000c2e1900 */
[----:B---3--:R-:W-:Y:S02]  /*0120*/  SHF.L.U32 R16, R12, 0x1, RZ ;  /* 0x000000010c107819 */ /* 0x008fe400000006ff */
[----:B------:R-:W-:Y:S02]  /*0130*/  SHF.R.S32.HI R24, RZ, 0x4, R0 ;  /* 0x00000004ff187819 */ /* 0x000fe40000011400 */
[----:B------:R-:W-:-:S03]  /*0140*/  LOP3.LUT R16, R16, 0xfe, RZ, 0xc0, !PT ;  /* 0x000000fe10107812 */ /* 0x000fc600078ec0ff */
[----:B------:R-:W-:Y:S01]  /*0150*/  IMAD R0, R24, 0x1000, R19 ;  /* 0x0000100018007824 */ /* 0x000fe200078e0213 */
[----:B----4-:R-:W-:-:S04]  /*0160*/  PRMT R17, R16, 0x6540, R13 ;  /* 0x0000654010117816 */ /* 0x010fc8000000000d */
[C---:B--2---:R-:W-:Y:S02]  /*0170*/  LEA R5, R17.reuse, R0, 0x4 ;  /* 0x0000000011057211 */ /* 0x044fe400078e20ff */
[----:B------:R-:W-:Y:S01]  /*0180*/  ISETP.LT.AND P1, PT, R17, 0x100, !P0 ;  /* 0x000001001100780c */ /* 0x000fe20004721270 */
[----:B------:R-:W-:Y:S01]  /*0190*/  HFMA2.MMA R18, -RZ, RZ, 0, 0 ;  /* 0x00000000ff127435 */ /* 0x000fe200000001ff */
[----:B-1----:R-:W-:Y:S02]  /*01a0*/  IMAD.WIDE R22, R19, 0x4, R2 ;  /* 0x0000000413167825 */ /* 0x002fe400078e0202 */
[----:B------:R-:W1:Y:S02]  /*01b0*/  LDC.64 R2, c[0x0][0x238] ;  /* 0x00008e00ff027b82 */ /* 0x000e640000000a00 */
[C---:B------:R-:W-:Y:S01]  /*01c0*/  VIADD R21, R5.reuse, 0x10 ;  /* 0x0000001005157836 */ /* 0x040fe20000000000 */
[----:B------:R-:W2:Y:S01]  /*01d0*/  @!P0 LDG.E.EL R15, desc[UR6][R22.64] ;  /* 0x00000006160f8981 */ /* 0x000ea2000c2e1900 */
[----:B-----5:R-:W-:Y:S01]  /*01e0*/  IMAD.WIDE R4, R5, 0x4, R6 ;  /* 0x0000000405047825 */ /* 0x020fe200078e0206 */
[----:B------:R-:W-:-:S03]  /*01f0*/  LEA R26, R24, R19, 0x6 ;  /* 0x00000013181a7211 */ /* 0x000fc600078e30ff */
[----:B------:R-:W-:Y:S01]  /*0200*/  IMAD.MOV.U32 R20, RZ, RZ, RZ ;  /* 0x000000ffff147224 */ /* 0x000fe200078e00ff */
[----:B------:R3:W2:Y:S01]  /*0210*/  @P1 LDG.E.EL R18, desc[UR6][R4.64] ;  /* 0x0000000604121981 */ /* 0x0006a2000c2e1900 */
[----:B------:R-:W-:-:S04]  /*0220*/  IMAD.WIDE R6, R21, 0x4, R6 ;  /* 0x0000000415067825 */ /* 0x000fc800078e0206 */
[C---:B0-----:R-:W-:Y:S01]  /*0230*/  IMAD.WIDE R10, R19.reuse, 0x4, R10 ;  /* 0x00000004130a7825 */ /* 0x041fe200078e020a */
[----:B------:R0:W4:Y:S03]  /*0240*/  @P1 LDG.E.EL R20, desc[UR6][R6.64] ;  /* 0x0000000606141981 */ /* 0x000126000c2e1900 */
[----:B------:R-:W-:Y:S01]  /*0250*/  IMAD.WIDE R8, R19, 0x4, R8 ;  /* 0x0000000413087825 */ /* 0x000fe200078e0208 */
[----:B------:R-:W-:Y:S01]  /*0260*/  MOV R19, RZ ;  /* 0x000000ff00137202 */ /* 0x000fe20000000f00 */
[----:B------:R-:W5:Y:S02]  /*0270*/  S2UR UR5, SR_CgaCtaId ;  /* 0x00000000000579c3 */ /* 0x000f640000008800 */
[----:B------:R-:W-:Y:S02]  /*0280*/  IMAD.MOV.U32 R24, RZ, RZ, RZ ;  /* 0x000000ffff187224 */ /* 0x000fe400078e00ff */
[----:B------:R-:W-:Y:S01]  /*0290*/  IMAD.U32 R17, R26, 0x100, R17 ;  /* 0x000001001a117824 */ /* 0x000fe200078e0011 */
[----:B------:R0:W4:Y:S03]  /*02a0*/  @!P0 LDG.E.EL R19, desc[UR6][R8.64] ;  /* 0x0000000608138981 */ /* 0x000126000c2e1900 */
[----:B---3--:R-:W3:Y:S01]  /*02b0*/  LDC.64 R4, c[0x0][0x240] ;  /* 0x00009000ff047b82 */ /* 0x008ee20000000a00 */
[----:B------:R-:W4:Y:S01]  /*02c0*/  @!P0 LDG.E.EL R24, desc[UR6][R10.64] ;  /* 0x000000060a188981 */ /* 0x000f22000c2e1900 */
[----:B------:R-:W-:-:S05]  /*02d0*/  IADD3 R23, R17, 0x3000, RZ ;  /* 0x0000300011177810 */ /* 0x000fca0007ffe0ff */
[----:B-1----:R-:W-:Y:S01]  /*02e0*/  IMAD.WIDE R22, R23, 0x4, R2 ;  /* 0x0000000417167825 */ /* 0x002fe200078e0202 */
[----:B------:R-:W-:-:S06]  /*02f0*/  CS2R R2, SRZ ;  /* 0x0000000000027805 */ /* 0x000fcc000001ff00 */
[----:B------:R-:W4:Y:S01]  /*0300*/  @P1 LDG.E.EL.64 R2, desc[UR6][R22.64] ;  /* 0x0000000616021981 */ /* 0x000f22000c2e1b00 */
[----:B0-----:R-:W-:Y:S01]  /*0310*/  IMAD.MOV.U32 R7, RZ, RZ, 0x3e800000 ;  /* 0x3e800000ff077424 */ /* 0x001fe200078e00ff */
[----:B------:R-:W-:Y:S02]  /*0320*/  UMOV UR4, 0x400 ;  /* 0x0000040000047882 */ /* 0x000fe40000000000 */
[----:B-----5:R-:W-:Y:S01]  /*0330*/  UPRMT UR4, UR5, 0x654, UR4 ;  /* 0x0000065405047896 */ /* 0x020fe20008000004 */
[----:B---3--:R-:W-:-:S05]  /*0340*/  IMAD.WIDE R4, R17, 0x4, R4 ;  /* 0x0000000411047825 */ /* 0x008fca00078e0204 */
[----:B------:R-:W-:Y:S02]  /*0350*/  LEA R16, R16, UR4, 0x2 ;  /* 0x0000000410107c11 */ /* 0x000fe4000f8e10ff */
[----:B------:R-:W-:-:S04]  /*0360*/  LOP3.LUT R12, R12, 0x7f, RZ, 0xc0, !PT ;  /* 0x0000007f0c0c7812 */ /* 0x000fc800078ec0ff */
[C---:B------:R-:W-:Y:S02]  /*0370*/  LEA R8, R12.reuse, UR4, 0x2 ;  /* 0x000000040c087c11 */ /* 0x040fe4000f8e10ff */
[----:B------:R-:W-:-:S04]  /*0380*/  PRMT R13, R12, 0x6540, R13 ;  /* 0x000065400c0d7816 */ /* 0x000fc8000000000d */
[----:B------:R-:W-:Y:S01]  /*0390*/  LOP3.LUT R9, R13, 0x80, RZ, 0xfc, !PT ;  /* 0x000000800d097812 */ /* 0x000fe200078efcff */
[----:B------:R-:W-:-:S04]  /*03a0*/  FADD R14, R14, 9.9999997473787516356e-06 ;  /* 0x3727c5ac0e0e7421 */ /* 0x000fc80000000000 */
[----:B------:R-:W0:Y:S02]  /*03b0*/  MUFU.SQRT R6, R14 ;  /* 0x0000000e00067308 */ /* 0x000e240000002000 */
[C---:B0-----:R-:W-:Y:S02]  /*03c0*/  FSETP.GT.AND P2, PT, R6.reuse, 8.50705917302346158658e+37, PT ;  /* 0x7e8000000600780b */ /* 0x041fe40003f44000 */
[----:B------:R-:W-:-:S11]  /*03d0*/  FSETP.GEU.AND P3, PT, R6, 1.175494350822287508e-38, PT ;  /* 0x008000000600780b */ /* 0x000fd60003f6e000 */
[----:B------:R-:W-:-:S04]  /*03e0*/  @P2 FMUL R6, R6, 0.25 ;  /* 0x3e80000006062820 */ /* 0x000fc80000400000 */
[----:B------:R-:W-:-:S06]  /*03f0*/  @!P3 FMUL R6, R6, 16777216 ;  /* 0x4b8000000606b820 */ /* 0x000fcc0000400000 */
[----:B------:R-:W0:Y:S01]  /*0400*/  MUFU.RCP R6, R6 ;  /* 0x0000000600067308 */ /* 0x000e220000001000 */
[----:B------:R-:W-:Y:S01]  /*0410*/  FSEL R7, R7, 1, P2 ;  /* 0x3f80000007077808 */ /* 0x000fe20001000000 */
[----:B--2---:R-:W-:-:S04]  /*0420*/  FADD R18, -R15, R18 ;  /* 0x000000120f127221 */ /* 0x004fc80000000100 */
[----:B------:R-:W-:Y:S01]  /*0430*/  @!P3 FMUL R7, R7, 16777216 ;  /* 0x4b8000000707b820 */ /* 0x000fe20000400000 */
[----:B----4-:R-:W-:-:S03]  /*0440*/  FADD R20, -R15, R20 ;  /* 0x000000140f147221 */ /* 0x010fc60000000100 */
[----:B0-----:R-:W-:-:S04]  /*0450*/  FMUL R7, R6, R7 ;  /* 0x0000000706077220 */ /* 0x001fc80000400000 */
[-C--:B------:R-:W-:Y:S01]  /*0460*/  FMUL R18, R18, R7.reuse ;  /* 0x0000000712127220 */ /* 0x080fe20000400000 */
[----:B------:R-:W-:Y:S02]  /*0470*/  FMUL R20, R20, R7 ;  /* 0x0000000714147220 */ /* 0x000fe40000400000 */
[----:B------:R-:W0:Y:S01]  /*0480*/  LDC.64 R6, c[0x0][0x248] ;  /* 0x00009200ff067b82 */ /* 0x000e220000000a00 */
[-CC-:B------:R-:W-:Y:S01]  /*0490*/  FFMA R18, R18, R24.reuse, R19.reuse ;  /* 0x0000001812127223 */ /* 0x180fe20000000013 */
[----:B------:R-:W-:-:S04]  /*04a0*/  FFMA R20, R20, R24, R19 ;  /* 0x0000001814147223 */ /* 0x000fc80000000013 */
[----:B------:R-:W-:Y:S02]  /*04b0*/  FSETP.GEU.AND P2, PT, R18, RZ, PT ;  /* 0x000000ff1200720b */ /* 0x000fe40003f4e000 */
[----:B------:R-:W-:Y:S02]  /*04c0*/  FSETP.GEU.AND P3, PT, R20, RZ, PT ;  /* 0x000000ff1400720b */ /* 0x000fe40003f6e000 */
[----:B------:R-:W-:Y:S02]  /*04d0*/  FSEL R18, R18, RZ, P2 ;  /* 0x000000ff12127208 */ /* 0x000fe40001000000 */
[----:B------:R-:W-:-:S03]  /*04e0*/  FSEL R19, R20, RZ, P3 ;  /* 0x000000ff14137208 */ /* 0x000fc60001800000 */
[----:B------:R-:W-:Y:S02]  /*04f0*/  FADD R14, R18, R2 ;  /* 0x00000002120e7221 */ /* 0x000fe40000000000 */
[----:B------:R-:W-:Y:S01]  /*0500*/  FADD R15, R19, R3 ;  /* 0x00000003130f7221 */ /* 0x000fe20000000000 */
[----:B------:R-:W-:Y:S04]  /*0510*/  @P1 STG.E.64 desc[UR6][R4.64], R18 ;  /* 0x0000001204001986 */ /* 0x000fe8000c101b06 */
[----:B------:R-:W-:Y:S01]  /*0520*/  STS.64 [R16], R14 ;  /* 0x0000000e10007388 */ /* 0x000fe20000000a00 */
[----:B------:R-:W-:Y:S06]  /*0530*/  BAR.SYNC.DEFER_BLOCKING 0x0 ;  /* 0x0000000000007b1d */ /* 0x000fec0000010000 */
[----:B------:R-:W1:Y:S01]  /*0540*/  LDS R11, [R8] ;  /* 0x00000000080b7984 */ /* 0x000e620000000800 */
[----:B------:R-:W-:-:S02]  /*0550*/  ISETP.LT.AND P1, PT, R13, 0x100, !P0 ;  /* 0x000001000d00780c */ /* 0x000fc40004721270 */
[----:B------:R-:W-:Y:S02]  /*0560*/  ISETP.LT.AND P0, PT, R9, 0x100, !P0 ;  /* 0x000001000900780c */ /* 0x000fe40004701270 */
[----:B------:R-:W-:-:S05]  /*0570*/  LEA R3, R13, R0, 0x4 ;  /* 0x000000000d037211 */ /* 0x000fca00078e20ff */
[----:B0-----:R-:W-:-:S05]  /*0580*/  IMAD.WIDE R2, R3, 0x4, R6 ;  /* 0x0000000403027825 */ /* 0x001fca00078e0206 */
[----:B-1----:R0:W-:Y:S02]  /*0590*/  @P1 STG.E desc[UR6][R2.64], R11 ;  /* 0x0000000b02001986 */ /* 0x0021e4000c101906 */
[----:B0-----:R-:W-:Y:S05]  /*05a0*/  @!P0 EXIT ;  /* 0x000000000000894d */ /* 0x001fea0003800000 */
[----:B------:R-:W1:Y:S01]  /*05b0*/  LDS R5, [R8+0x200] ;  /* 0x0002000008057984 */ /* 0x000e620000000800 */
[----:B0-----:R-:W-:-:S04]  /*05c0*/  IMAD R3, R9, 0x10, R0 ;  /* 0x0000001009037824 */ /* 0x001fc800078e0200 */
[----:B------:R-:W-:-:S05]  /*05d0*/  IMAD.WIDE R2, R3, 0x4, R6 ;  /* 0x0000000403027825 */ /* 0x000fca00078e0206 */
[----:B-1----:R-:W-:Y:S01]  /*05e0*/  STG.E desc[UR6][R2.64], R5 ;  /* 0x0000000502007986 */ /* 0x002fe2000c101906 */
[----:B------:R-:W-:Y:S05]  /*05f0*/  EXIT ;  /* 0x000000000000794d */ /* 0x000fea0003800000 */
.L_x_0:
[----:B------:R-:W-:-:S00]  /*0600*/  BRA `(.L_x_0) ;  /* 0xfffffffc00fc7947 */ /* 0x000fc0000383ffff */
[----:B------:R-:W-:-:S00]  /*0610*/  NOP ;  /* 0x0000000000007918 */ /* 0x000fc00000000000 */
        /* <DEDUP_REMOVED lines=14> */
.L_x_1:


//--------------------- .nv.global.init           --------------------------
	.section	.nv.global.init,"aw",@progbits
.nv.global.init:
	.type		_$_str,@object
	.size		_$_str,(_$_str_$_2 - _$_str)
_$_str:
        /*0000*/ 	.byte	0x5f, 0x5f, 0x43, 0x55, 0x44, 0x41, 0x5f, 0x46, 0x54, 0x5a, 0x00
	.type		_$_str_$_2,@object
	.size		_$_str_$_2,(.L_1 - _$_str_$_2)
_$_str_$_2:
        /*000b*/ 	.byte	0x5f, 0x5f, 0x43, 0x55, 0x44, 0x41, 0x5f, 0x50, 0x52, 0x45, 0x43, 0x5f, 0x53, 0x51, 0x52, 0x54
        /*001b*/ 	.byte	0x00
.L_1:


//--------------------- .nv.shared.triton_poi_fused__native_batch_norm_legit_no_training_add_relu_11 --------------------------
	.section	.nv.shared.triton_poi_fused__native_batch_norm_legit_no_training_add_relu_11,"aw",@nobits
	.sectionflags	@""
	.align	16
	.zero		1024


//--------------------- .nv.constant0.triton_poi_fused__native_batch_norm_legit_no_training_add_relu_11 --------------------------
	.section	.nv.constant0.triton_poi_fused__native_batch_norm_legit_no_training_add_relu_11,"a",@progbits
	.sectionflags	@""
	.align	4
.nv.constant0.triton_poi_fused__native_batch_norm_legit_no_training_add_relu_11:
	.zero		600
